	.headerflags	@"EF_CUDA_TEXMODE_UNIFIED EF_CUDA_64BIT_ADDRESS EF_CUDA_ACCELERATORS EF_CUDA_SM90 EF_CUDA_VIRTUAL_SM(EF_CUDA_SM90)"
	.elftype	@"ET_EXEC"


//--------------------- .nv.info                  --------------------------
	.section	.nv.info,"",@"SHT_CUDA_INFO"
	.align	4


	//----- nvinfo : EIATTR_REGCOUNT
	.align		4
        /*0000*/ 	.byte	0x04, 0x2f
        /*0002*/ 	.short	(.L_2 - .L_1)
	.align		4
.L_1:
        /*0004*/ 	.word	index@(triton_poi_fused__log_softmax_convolution_38)
        /*0008*/ 	.word	0x00000020


	//----- nvinfo : EIATTR_MIN_STACK_SIZE
	.align		4
.L_2:
        /*000c*/ 	.byte	0x04, 0x12
        /*000e*/ 	.short	(.L_4 - .L_3)
	.align		4
.L_3:
        /*0010*/ 	.word	index@(triton_poi_fused__log_softmax_convolution_38)
        /*0014*/ 	.word	0x00000000


	//----- nvinfo : EIATTR_FRAME_SIZE
	.align		4
.L_4:
        /*0018*/ 	.byte	0x04, 0x11
        /*001a*/ 	.short	(.L_6 - .L_5)
	.align		4
.L_5:
        /*001c*/ 	.word	index@(triton_poi_fused__log_softmax_convolution_38)
        /*0020*/ 	.word	0x00000000


	//----- nvinfo : EIATTR_MIN_STACK_SIZE
	.align		4
.L_6:
        /*0024*/ 	.byte	0x04, 0x12
        /*0026*/ 	.short	(.L_8 - .L_7)
	.align		4
.L_7:
        /*0028*/ 	.word	index@(triton_poi_fused__log_softmax_convolution_38)
        /*002c*/ 	.word	0x00000000
.L_8:


//--------------------- .nv.info.triton_poi_fused__log_softmax_convolution_38 --------------------------
	.section	.nv.info.triton_poi_fused__log_softmax_convolution_38,"",@"SHT_CUDA_INFO"
	.sectionflags	@""
	.align	4


	//----- nvinfo : EIATTR_CUDA_API_VERSION
	.align		4
        /*0000*/ 	.byte	0x04, 0x37
        /*0002*/ 	.short	(.L_10 - .L_9)
.L_9:
        /*0004*/ 	.word	0x0000007c


	//----- nvinfo : EIATTR_KPARAM_INFO
	.align		4
.L_10:
        /*0008*/ 	.byte	0x04, 0x17
        /*000a*/ 	.short	(.L_12 - .L_11)
.L_11:
        /*000c*/ 	.word	0x00000000
        /*0010*/ 	.short	0x0006
        /*0012*/ 	.short	0x002c
        /*0014*/ 	.byte	0x00, 0xf0, 0x11, 0x00


	//----- nvinfo : EIATTR_KPARAM_INFO
	.align		4
.L_12:
        /*0018*/ 	.byte	0x04, 0x17
        /*001a*/ 	.short	(.L_14 - .L_13)
.L_13:
        /*001c*/ 	.word	0x00000000
        /*0020*/ 	.short	0x0005
        /*0022*/ 	.short	0x0028
        /*0024*/ 	.byte	0x00, 0xf0, 0x11, 0x00


	//----- nvinfo : EIATTR_KPARAM_INFO
	.align		4
.L_14:
        /*0028*/ 	.byte	0x04, 0x17
        /*002a*/ 	.short	(.L_16 - .L_15)
.L_15:
        /*002c*/ 	.word	0x00000000
        /*0030*/ 	.short	0x0004
        /*0032*/ 	.short	0x0020
        /*0034*/ 	.byte	0x00, 0xf4, 0x21, 0x00


	//----- nvinfo : EIATTR_KPARAM_INFO
	.align		4
.L_16:
        /*0038*/ 	.byte	0x04, 0x17
        /*003a*/ 	.short	(.L_18 - .L_17)
.L_17:
        /*003c*/ 	.word	0x00000000
        /*0040*/ 	.short	0x0003
        /*0042*/ 	.short	0x0018
        /*0044*/ 	.byte	0x00, 0xf4, 0x21, 0x00


	//----- nvinfo : EIATTR_KPARAM_INFO
	.align		4
.L_18:
        /*0048*/ 	.byte	0x04, 0x17
        /*004a*/ 	.short	(.L_20 - .L_19)
.L_19:
        /*004c*/ 	.word	0x00000000
        /*0050*/ 	.short	0x0002
        /*0052*/ 	.short	0x0010
        /*0054*/ 	.byte	0x00, 0xf4, 0x21, 0x00


	//----- nvinfo : EIATTR_KPARAM_INFO
	.align		4
.L_20:
        /*0058*/ 	.byte	0x04, 0x17
        /*005a*/ 	.short	(.L_22 - .L_21)
.L_21:
        /*005c*/ 	.word	0x00000000
        /*0060*/ 	.short	0x0001
        /*0062*/ 	.short	0x0008
        /*0064*/ 	.byte	0x00, 0xf4, 0x21, 0x00


	//----- nvinfo : EIATTR_KPARAM_INFO
	.align		4
.L_22:
        /*0068*/ 	.byte	0x04, 0x17
        /*006a*/ 	.short	(.L_24 - .L_23)
.L_23:
        /*006c*/ 	.word	0x00000000
        /*0070*/ 	.short	0x0000
        /*0072*/ 	.short	0x0000
        /*0074*/ 	.byte	0x00, 0xf4, 0x21, 0x00


	//----- nvinfo : EIATTR_SPARSE_MMA_MASK
	.align		4
.L_24:
        /*0078*/ 	.byte	0x03, 0x50
        /*007a*/ 	.short	0x0000


	//----- nvinfo : EIATTR_MAXREG_COUNT
	.align		4
        /*007c*/ 	.byte	0x03, 0x1b
        /*007e*/ 	.short	0x00ff


	//----- nvinfo : EIATTR_EXIT_INSTR_OFFSETS
	.align		4
        /*0080*/ 	.byte	0x04, 0x1c
        /*0082*/ 	.short	(.L_26 - .L_25)


	//   ....[0]....
.L_25:
        /*0084*/ 	.word	0x00001420


	//   ....[1]....
        /*0088*/ 	.word	0x00001440


	//----- nvinfo : EIATTR_REQNTID
	.align		4
.L_26:
        /*008c*/ 	.byte	0x04, 0x10
        /*008e*/ 	.short	(.L_28 - .L_27)
.L_27:
        /*0090*/ 	.word	0x00000080
        /*0094*/ 	.word	0x00000001
        /*0098*/ 	.word	0x00000001


	//----- nvinfo : EIATTR_CBANK_PARAM_SIZE
	.align		4
.L_28:
        /*009c*/ 	.byte	0x03, 0x19
        /*009e*/ 	.short	0x0030


	//----- nvinfo : EIATTR_PARAM_CBANK
	.align		4
        /*00a0*/ 	.byte	0x04, 0x0a
        /*00a2*/ 	.short	(.L_30 - .L_29)
	.align		4
.L_29:
        /*00a4*/ 	.word	index@(.nv.constant0.triton_poi_fused__log_softmax_convolution_38)
        /*00a8*/ 	.short	0x0210
        /*00aa*/ 	.short	0x0030


	//----- nvinfo : EIATTR_SW_WAR
	.align		4
.L_30:
        /*00ac*/ 	.byte	0x04, 0x36
        /*00ae*/ 	.short	(.L_32 - .L_31)
.L_31:
        /*00b0*/ 	.word	0x00000008
.L_32:


//--------------------- .nv.callgraph             --------------------------
	.section	.nv.callgraph,"",@"SHT_CUDA_CALLGRAPH"
	.align	4
	.sectionentsize	8
	.align		4
        /*0000*/ 	.word	0x00000000
	.align		4
        /*0004*/ 	.word	0xffffffff
	.align		4
        /*0008*/ 	.word	0x00000000
	.align		4
        /*000c*/ 	.word	0xfffffffe
	.align		4
        /*0010*/ 	.word	0x00000000
	.align		4
        /*0014*/ 	.word	0xfffffffd
	.align		4
        /*0018*/ 	.word	0x00000000
	.align		4
        /*001c*/ 	.word	0xfffffffc


//--------------------- .nv.constant4             --------------------------
	.section	.nv.constant4,"a",@progbits
	.align	8
	.align		8
.nv.constant4:
        /*0000*/ 	.dword	_$_str


//--------------------- .text.triton_poi_fused__log_softmax_convolution_38 --------------------------
	.section	.text.triton_poi_fused__log_softmax_convolution_38,"ax",@progbits
	.align	128
        .global         triton_poi_fused__log_softmax_convolution_38
        .type           triton_poi_fused__log_softmax_convolution_38,@function
        .size           triton_poi_fused__log_softmax_convolution_38,(.L_x_1 - triton_poi_fused__log_softmax_convolution_38)
        .other          triton_poi_fused__log_softmax_convolution_38,@"STO_CUDA_ENTRY STV_DEFAULT"
triton_poi_fused__log_softmax_convolution_38:
.text.triton_poi_fused__log_softmax_convolution_38:
[----:B------:R-:W0:Y:S01]  /*0000*/  LDC R1, c[0x0][0x28] ;  /* 0x00000a00ff017b82 */ /* 0x000e220000000800 */
[----:B------:R-:W1:Y:S07]  /*0010*/  S2R R0, SR_TID.X ;  /* 0x0000000000007919 */ /* 0x000e6e0000002100 */
[----:B------:R-:W2:Y:S01]  /*0020*/  S2UR UR4, SR_CTAID.Y ;  /* 0x00000000000479c3 */ /* 0x000ea20000002600 */
[----:B------:R-:W-:Y:S01]  /*0030*/  HFMA2.MMA R2, -RZ, RZ, 0, 0 ;  /* 0x00000000ff027435 */ /* 0x000fe200000001ff */
[----:B------:R-:W-:Y:S01]  /*0040*/  MOV R8, RZ ;  /* 0x000000ff00087202 */ /* 0x000fe20000000f00 */
[----:B------:R-:W3:Y:S05]  /*0050*/  S2R R11, SR_CTAID.X ;  /* 0x00000000000b7919 */ /* 0x000eea0000002500 */
[----:B------:R-:W4:Y:S08]  /*0060*/  LDC.64 R14, c[0x0][0x218] ;  /* 0x00008600ff0e7b82 */ /* 0x000f300000000a00 */
[----:B------:R-:W5:Y:S01]  /*0070*/  LDC.64 R22, c[0x0][0x210] ;  /* 0x00008400ff167b82 */ /* 0x000f620000000a00 */
[----:B------:R-:W-:Y:S01]  /*0080*/  MOV R4, RZ ;  /* 0x000000ff00047202 */ /* 0x000fe20000000f00 */
[----:B--2---:R-:W-:-:S06]  /*0090*/  USHF.L.U32 UR4, UR4, 0x5, URZ ;  /* 0x0000000504047899 */ /* 0x004fcc000800063f */
[----:B------:R-:W2:Y:S01]  /*00a0*/  LDC.64 R24, c[0x0][0x220] ;  /* 0x00008800ff187b82 */ /* 0x000ea20000000a00 */
[----:B-1----:R-:W-:Y:S02]  /*00b0*/  SHF.R.U32.HI R3, RZ, 0x3, R0 ;  /* 0x00000003ff037819 */ /* 0x002fe40000011600 */
[----:B------:R-:W-:Y:S02]  /*00c0*/  SHF.L.U32 R0, R0, 0x2, RZ ;  /* 0x0000000200007819 */ /* 0x000fe400000006ff */
[----:B------:R-:W-:Y:S02]  /*00d0*/  SGXT.U32 R3, R3, 0x4 ;  /* 0x000000040303781a */ /* 0x000fe40000000000 */
[----:B------:R-:W-:Y:S02]  /*00e0*/  LOP3.LUT R0, R0, 0x1c, RZ, 0xc0, !PT ;  /* 0x0000001c00007812 */ /* 0x000fe400078ec0ff */
[----:B------:R-:W-:Y:S01]  /*00f0*/  LOP3.LUT R3, R3, UR4, RZ, 0xfc, !PT ;  /* 0x0000000403037c12 */ /* 0x000fe2000f8efcff */
[----:B------:R-:W-:Y:S01]  /*0100*/  HFMA2.MMA R21, -RZ, RZ, 0, 0 ;  /* 0x00000000ff157435 */ /* 0x000fe200000001ff */
[----:B---3--:R-:W-:Y:S01]  /*0110*/  LEA R0, R11, R0, 0x5 ;  /* 0x000000000b007211 */ /* 0x008fe200078e28ff */
[----:B------:R-:W-:Y:S01]  /*0120*/  ULDC.64 UR4, c[0x0][0x208] ;  /* 0x0000820000047ab9 */ /* 0x000fe20000000a00 */
[C---:B------:R-:W-:Y:S01]  /*0130*/  LOP3.LUT R5, R3.reuse, 0x10, RZ, 0xfc, !PT ;  /* 0x0000001003057812 */ /* 0x040fe200078efcff */
[C---:B------:R-:W-:Y:S01]  /*0140*/  IMAD.HI R20, R3.reuse, 0x30c30c31, RZ ;  /* 0x30c30c3103147827 */ /* 0x040fe200078e02ff */
[----:B------:R-:W-:-:S02]  /*0150*/  ISETP.GE.AND P1, PT, R3, 0x54, PT ;  /* 0x000000540300780c */ /* 0x000fc40003f26270 */
[C---:B------:R-:W-:Y:S01]  /*0160*/  ISETP.GE.AND P0, PT, R5.reuse, 0x54, PT ;  /* 0x000000540500780c */ /* 0x040fe20003f06270 */
[----:B------:R-:W-:Y:S01]  /*0170*/  IMAD.HI R10, R5, 0x30c30c31, RZ ;  /* 0x30c30c31050a7827 */ /* 0x000fe200078e02ff */
[----:B------:R-:W-:-:S03]  /*0180*/  SHF.R.U32.HI R7, RZ, 0x1f, R20 ;  /* 0x0000001fff077819 */ /* 0x000fc60000011614 */
[----:B------:R-:W-:Y:S01]  /*0190*/  IMAD R27, R0, 0x15, RZ ;  /* 0x00000015001b7824 */ /* 0x000fe200078e02ff */
[----:B------:R-:W-:Y:S01]  /*01a0*/  LEA.HI.SX32 R20, R20, R7, 0x1e ;  /* 0x0000000714147211 */ /* 0x000fe200078ff2ff */
[----:B------:R-:W-:Y:S01]  /*01b0*/  HFMA2.MMA R7, -RZ, RZ, 0, 0 ;  /* 0x00000000ff077435 */ /* 0x000fe200000001ff */
[----:B------:R-:W-:-:S03]  /*01c0*/  SHF.R.U32.HI R9, RZ, 0x1f, R10 ;  /* 0x0000001fff097819 */ /* 0x000fc6000001160a */
[----:B------:R-:W-:Y:S01]  /*01d0*/  IMAD R13, R20, -0x15, R3 ;  /* 0xffffffeb140d7824 */ /* 0x000fe200078e0203 */
[----:B------:R-:W-:Y:S02]  /*01e0*/  LEA.HI.SX32 R10, R10, R9, 0x1e ;  /* 0x000000090a0a7211 */ /* 0x000fe400078ff2ff */
[----:B------:R-:W-:Y:S01]  /*01f0*/  IADD3 R9, R27, 0x15, RZ ;  /* 0x000000151b097810 */ /* 0x000fe20007ffe0ff */
[----:B------:R-:W-:Y:S01]  /*0200*/  IMAD R6, R20, 0x15000, R13 ;  /* 0x0001500014067824 */ /* 0x000fe200078e020d */
[----:B------:R-:W-:Y:S01]  /*0210*/  IADD3 R29, R27, 0x2a, RZ ;  /* 0x0000002a1b1d7810 */ /* 0x000fe20007ffe0ff */
[----:B------:R-:W-:Y:S02]  /*0220*/  IMAD R11, R10, -0x15, R5 ;  /* 0xffffffeb0a0b7824 */ /* 0x000fe400078e0205 */
[----:B------:R-:W-:Y:S01]  /*0230*/  IMAD R17, R0, 0x15, R6 ;  /* 0x0000001500117824 */ /* 0x000fe200078e0206 */
[----:B------:R-:W-:Y:S01]  /*0240*/  IADD3 R19, R9, R6, RZ ;  /* 0x0000000609137210 */ /* 0x000fe20007ffe0ff */
[----:B----4-:R-:W-:Y:S01]  /*0250*/  IMAD.WIDE R12, R13, 0x4, R14 ;  /* 0x000000040d0c7825 */ /* 0x010fe200078e020e */
[----:B------:R-:W-:-:S03]  /*0260*/  IADD3 R27, R27, 0x3f, RZ ;  /* 0x0000003f1b1b7810 */ /* 0x000fc60007ffe0ff */
[----:B------:R-:W-:Y:S01]  /*0270*/  IMAD.WIDE R14, R11, 0x4, R14 ;  /* 0x000000040b0e7825 */ /* 0x000fe200078e020e */
[----:B------:R1:W3:Y:S03]  /*0280*/  @!P1 LDG.E.EL R2, desc[UR4][R12.64] ;  /* 0x000000040c029981 */ /* 0x0002e6000c2e1900 */
[----:B------:R-:W-:Y:S01]  /*0290*/  IMAD R28, R10, 0x15000, R11 ;  /* 0x000150000a1c7824 */ /* 0x000fe200078e020b */
[----:B------:R-:W-:Y:S01]  /*02a0*/  IADD3 R11, R29, R6, RZ ;  /* 0x000000061d0b7210 */ /* 0x000fe20007ffe0ff */
[--C-:B-----5:R-:W-:Y:S01]  /*02b0*/  IMAD.WIDE R16, R17, 0x4, R22.reuse ;  /* 0x0000000411107825 */ /* 0x120fe200078e0216 */
[----:B------:R4:W5:Y:S01]  /*02c0*/  @!P0 LDG.E.EL R8, desc[UR4][R14.64] ;  /* 0x000000040e088981 */ /* 0x000962000c2e1900 */
[----:B------:R-:W-:Y:S02]  /*02d0*/  IADD3 R26, R27, R6, RZ ;  /* 0x000000061b1a7210 */ /* 0x000fe40007ffe0ff */
[----:B------:R-:W-:Y:S01]  /*02e0*/  IMAD.WIDE R18, R19, 0x4, R22 ;  /* 0x0000000413127825 */ /* 0x000fe200078e0216 */
[----:B------:R2:W3:Y:S01]  /*02f0*/  @!P1 LDG.E.EL R7, desc[UR4][R16.64] ;  /* 0x0000000410079981 */ /* 0x0004e2000c2e1900 */
[----:B------:R-:W-:-:S02]  /*0300*/  IADD3 R9, R9, R28, RZ ;  /* 0x0000001c09097210 */ /* 0x000fc40007ffe0ff */
[----:B-1----:R-:W-:Y:S01]  /*0310*/  IMAD.WIDE R12, R11, 0x4, R22 ;  /* 0x000000040b0c7825 */ /* 0x002fe200078e0216 */
[----:B------:R-:W-:Y:S01]  /*0320*/  IADD3 R11, R27, R28, RZ ;  /* 0x0000001c1b0b7210 */ /* 0x000fe20007ffe0ff */
[----:B------:R1:W5:Y:S01]  /*0330*/  @!P1 LDG.E.EL R4, desc[UR4][R18.64] ;  /* 0x0000000412049981 */ /* 0x000362000c2e1900 */
[----:B----4-:R-:W-:Y:S01]  /*0340*/  IADD3 R15, R29, R28, RZ ;  /* 0x0000001c1d0f7210 */ /* 0x010fe20007ffe0ff */
[----:B------:R-:W-:Y:S02]  /*0350*/  HFMA2.MMA R29, -RZ, RZ, 0, 0 ;  /* 0x00000000ff1d7435 */ /* 0x000fe400000001ff */
[----:B------:R4:W5:Y:S01]  /*0360*/  @!P1 LDG.E.EL R21, desc[UR4][R12.64] ;  /* 0x000000040c159981 */ /* 0x000962000c2e1900 */
[----:B0-2---:R-:W-:Y:S02]  /*0370*/  IMAD R17, R0, 0x15, R28 ;  /* 0x0000001500117824 */ /* 0x005fe400078e021c */
[----:B------:R-:W-:-:S04]  /*0380*/  IMAD.WIDE R14, R15, 0x4, R22 ;  /* 0x000000040f0e7825 */ /* 0x000fc800078e0216 */
[----:B-1----:R-:W-:Y:S01]  /*0390*/  IMAD.WIDE R18, R26, 0x4, R22 ;  /* 0x000000041a127825 */ /* 0x002fe200078e0216 */
[----:B----4-:R-:W-:-:S03]  /*03a0*/  CS2R R12, SRZ ;  /* 0x00000000000c7805 */ /* 0x010fc6000001ff00 */
[----:B------:R-:W-:Y:S01]  /*03b0*/  IMAD.WIDE R16, R17, 0x4, R22 ;  /* 0x0000000411107825 */ /* 0x000fe200078e0216 */
[----:B------:R-:W-:-:S03]  /*03c0*/  MOV R6, RZ ;  /* 0x000000ff00067202 */ /* 0x000fc60000000f00 */
[--C-:B------:R-:W-:Y:S01]  /*03d0*/  IMAD.WIDE R26, R9, 0x4, R22.reuse ;  /* 0x00000004091a7825 */ /* 0x100fe200078e0216 */
[----:B------:R-:W-:Y:S01]  /*03e0*/  MOV R9, RZ ;  /* 0x000000ff00097202 */ /* 0x000fe20000000f00 */
[----:B------:R0:W2:Y:S02]  /*03f0*/  @!P0 LDG.E.EL R29, desc[UR4][R16.64] ;  /* 0x00000004101d8981 */ /* 0x0000a4000c2e1900 */
[----:B------:R-:W-:Y:S01]  /*0400*/  IMAD.WIDE R22, R11, 0x4, R22 ;  /* 0x000000040b167825 */ /* 0x000fe200078e0216 */
[----:B------:R-:W-:Y:S01]  /*0410*/  HFMA2.MMA R11, -RZ, RZ, 0, 0 ;  /* 0x00000000ff0b7435 */ /* 0x000fe200000001ff */
[----:B------:R1:W4:Y:S04]  /*0420*/  @!P0 LDG.E.EL R13, desc[UR4][R26.64] ;  /* 0x000000041a0d8981 */ /* 0x000328000c2e1900 */
[----:B------:R1:W4:Y:S01]  /*0430*/  @!P1 LDG.E.EL R6, desc[UR4][R18.64] ;  /* 0x0000000412069981 */ /* 0x000322000c2e1900 */
[----:B0-----:R-:W-:-:S03]  /*0440*/  CS2R R16, SRZ ;  /* 0x0000000000107805 */ /* 0x001fc6000001ff00 */
[----:B------:R0:W4:Y:S01]  /*0450*/  @!P0 LDG.E.EL R9, desc[UR4][R14.64] ;  /* 0x000000040e098981 */ /* 0x000122000c2e1900 */
[----:B-1----:R-:W-:-:S03]  /*0460*/  LEA R27, R10, R0, 0xc ;  /* 0x000000000a1b7211 */ /* 0x002fc600078e60ff */
[----:B------:R1:W4:Y:S01]  /*0470*/  @!P0 LDG.E.EL R11, desc[UR4][R22.64] ;  /* 0x00000004160b8981 */ /* 0x000322000c2e1900 */
[----:B------:R-:W-:Y:S01]  /*0480*/  CS2R R18, SRZ ;  /* 0x0000000000127805 */ /* 0x000fe2000001ff00 */
[----:B0-----:R-:W-:Y:S01]  /*0490*/  IMAD.WIDE R14, R27, 0x4, R24 ;  /* 0x000000041b0e7825 */ /* 0x001fe200078e0218 */
[----:B-1----:R-:W0:Y:S04]  /*04a0*/  LDC.64 R22, c[0x0][0x228] ;  /* 0x00008a00ff167b82 */ /* 0x002e280000000a00 */
[----:B------:R1:W4:Y:S01]  /*04b0*/  @!P0 LDG.E.EL.128 R16, desc[UR4][R14.64] ;  /* 0x000000040e108981 */ /* 0x000322000c2e1d00 */
[----:B------:R-:W-:Y:S01]  /*04c0*/  LEA R20, R20, R0, 0xc ;  /* 0x0000000014147211 */ /* 0x000fe200078e60ff */
[----:B------:R-:W-:-:S04]  /*04d0*/  HFMA2.MMA R10, -RZ, RZ, 0, 0 ;  /* 0x00000000ff0a7435 */ /* 0x000fc800000001ff */
[----:B------:R-:W-:Y:S01]  /*04e0*/  IMAD.WIDE R24, R20, 0x4, R24 ;  /* 0x0000000414187825 */ /* 0x000fe200078e0218 */
[----:B-1----:R-:W-:-:S03]  /*04f0*/  CS2R R14, SRZ ;  /* 0x00000000000e7805 */ /* 0x002fc6000001ff00 */
[C---:B---3--:R-:W-:Y:S01]  /*0500*/  FADD R7, R2.reuse, R7 ;  /* 0x0000000702077221 */ /* 0x048fe20000000000 */
[C---:B-----5:R-:W-:Y:S01]  /*0510*/  FADD R4, R2.reuse, R4 ;  /* 0x0000000402047221 */ /* 0x060fe20000000000 */
[----:B------:R-:W-:Y:S01]  /*0520*/  FADD R21, R2, R21 ;  /* 0x0000001502157221 */ /* 0x000fe20000000000 */
[----:B--2---:R-:W-:Y:S01]  /*0530*/  FADD R29, R8, R29 ;  /* 0x0000001d081d7221 */ /* 0x004fe20000000000 */
[----:B----4-:R-:W-:Y:S01]  /*0540*/  FADD R2, R2, R6 ;  /* 0x0000000602027221 */ /* 0x010fe20000000000 */
[C---:B------:R-:W-:Y:S01]  /*0550*/  FADD R6, R8.reuse, R13 ;  /* 0x0000000d08067221 */ /* 0x040fe20000000000 */
[----:B------:R-:W-:Y:S01]  /*0560*/  MOV R13, RZ ;  /* 0x000000ff000d7202 */ /* 0x000fe20000000f00 */
[C---:B------:R-:W-:Y:S01]  /*0570*/  FADD R9, R8.reuse, R9 ;  /* 0x0000000908097221 */ /* 0x040fe20000000000 */
[----:B------:R-:W-:-:S04]  /*0580*/  FADD R8, R8, R11 ;  /* 0x0000000b08087221 */ /* 0x000fc80000000000 */
[----:B------:R0:W2:Y:S01]  /*0590*/  @!P1 LDG.E.EL.128 R12, desc[UR4][R24.64] ;  /* 0x00000004180c9981 */ /* 0x0000a2000c2e1d00 */
[----:B------:R-:W-:Y:S01]  /*05a0*/  MOV R11, RZ ;  /* 0x000000ff000b7202 */ /* 0x000fe20000000f00 */
[----:B------:R-:W-:Y:S01]  /*05b0*/  FADD R19, R8, -R19 ;  /* 0x8000001308137221 */ /* 0x000fe20000000000 */
[----:B------:R-:W-:Y:S01]  /*05c0*/  FADD R18, R9, -R18 ;  /* 0x8000001209127221 */ /* 0x000fe20000000000 */
[----:B------:R-:W-:Y:S01]  /*05d0*/  CS2R R8, SRZ ;  /* 0x0000000000087805 */ /* 0x000fe2000001ff00 */
[----:B0-----:R-:W-:-:S05]  /*05e0*/  IMAD.WIDE R24, R20, 0x4, R22 ;  /* 0x0000000414187825 */ /* 0x001fca00078e0216 */
[----:B------:R-:W3:Y:S01]  /*05f0*/  @!P1 LDG.E.EL.128 R8, desc[UR4][R24.64] ;  /* 0x0000000418089981 */ /* 0x000ee2000c2e1d00 */
[----:B------:R-:W-:Y:S01]  /*0600*/  FADD R6, R6, -R17 ;  /* 0x8000001106067221 */ /* 0x000fe20000000000 */
[----:B------:R-:W-:Y:S01]  /*0610*/  HFMA2.MMA R17, -RZ, RZ, 1.5048828125, 33.21875 ;  /* 0x3e055027ff117435 */ /* 0x000fe200000001ff */
[----:B------:R-:W-:Y:S01]  /*0620*/  IMAD.WIDE R22, R27, 0x4, R22 ;  /* 0x000000041b167825 */ /* 0x000fe200078e0216 */
[----:B---3--:R-:W-:Y:S02]  /*0630*/  FSETP.GEU.AND P2, PT, R8, 1.175494350822287508e-38, PT ;  /* 0x008000000800780b */ /* 0x008fe40003f4e000 */
[----:B------:R-:W-:-:S11]  /*0640*/  FSETP.GEU.AND P5, PT, R9, 1.175494350822287508e-38, PT ;  /* 0x008000000900780b */ /* 0x000fd60003fae000 */
[----:B------:R-:W-:-:S05]  /*0650*/  @!P2 FMUL R8, R8, 8388608 ;  /* 0x4b0000000808a820 */ /* 0x000fca0000400000 */
[----:B------:R-:W-:-:S04]  /*0660*/  IADD3 R20, R8, -0x3f2aaaab, RZ ;  /* 0xc0d5555508147810 */ /* 0x000fc80007ffe0ff */
[----:B------:R-:W-:Y:S01]  /*0670*/  LOP3.LUT R20, R20, 0xff800000, RZ, 0xc0, !PT ;  /* 0xff80000014147812 */ /* 0x000fe200078ec0ff */
[----:B------:R-:W-:-:S03]  /*0680*/  @!P5 FMUL R9, R9, 8388608 ;  /* 0x4b0000000909d820 */ /* 0x000fc60000400000 */
[----:B------:R-:W-:Y:S02]  /*0690*/  IADD3 R26, R8, -R20, RZ ;  /* 0x80000014081a7210 */ /* 0x000fe40007ffe0ff */
[----:B------:R-:W-:-:S03]  /*06a0*/  IADD3 R24, R9, -0x3f2aaaab, RZ ;  /* 0xc0d5555509187810 */ /* 0x000fc60007ffe0ff */
[----:B------:R-:W-:Y:S01]  /*06b0*/  FADD R26, R26, -1 ;  /* 0xbf8000001a1a7421 */ /* 0x000fe20000000000 */
[----:B--2---:R-:W-:Y:S01]  /*06c0*/  FADD R2, R2, -R15 ;  /* 0x8000000f02027221 */ /* 0x004fe20000000000 */
[----:B------:R-:W-:Y:S01]  /*06d0*/  FADD R21, R21, -R14 ;  /* 0x8000000e15157221 */ /* 0x000fe20000000000 */
[----:B------:R-:W-:Y:S01]  /*06e0*/  LOP3.LUT R14, R24, 0xff800000, RZ, 0xc0, !PT ;  /* 0xff800000180e7812 */ /* 0x000fe200078ec0ff */
[----:B------:R-:W-:-:S03]  /*06f0*/  FFMA.FTZ R15, R26, -R17, 0.14084610342979431152 ;  /* 0x3e1039f61a0f7423 */ /* 0x000fc60000010811 */
[----:B------:R-:W-:Y:S01]  /*0700*/  IADD3 R24, R9, -R14, RZ ;  /* 0x8000000e09187210 */ /* 0x000fe20007ffe0ff */
[----:B------:R-:W-:-:S04]  /*0710*/  FFMA.FTZ R15, R26, R15, -0.12148627638816833496 ;  /* 0xbdf8cdcc1a0f7423 */ /* 0x000fc8000001000f */
[----:B------:R-:W-:Y:S01]  /*0720*/  FFMA.FTZ R15, R26, R15, 0.13980610668659210205 ;  /* 0x3e0f29551a0f7423 */ /* 0x000fe2000001000f */
[----:B------:R-:W-:Y:S01]  /*0730*/  FADD R24, R24, -1 ;  /* 0xbf80000018187421 */ /* 0x000fe20000000000 */
[----:B------:R-:W-:Y:S02]  /*0740*/  FADD R4, R4, -R13 ;  /* 0x8000000d04047221 */ /* 0x000fe40000000000 */
[----:B------:R-:W-:Y:S01]  /*0750*/  FFMA.FTZ R15, R26, R15, -0.16684235632419586182 ;  /* 0xbe2ad8b91a0f7423 */ /* 0x000fe2000001000f */
[----:B------:R-:W-:-:S03]  /*0760*/  FFMA.FTZ R13, R24, -R17, 0.14084610342979431152 ;  /* 0x3e1039f6180d7423 */ /* 0x000fc60000010811 */
[----:B------:R-:W-:Y:S01]  /*0770*/  FFMA.FTZ R15, R26, R15, 0.20012299716472625732 ;  /* 0x3e4ced0b1a0f7423 */ /* 0x000fe2000001000f */
[----:B------:R-:W-:-:S03]  /*0780*/  FFMA.FTZ R13, R24, R13, -0.12148627638816833496 ;  /* 0xbdf8cdcc180d7423 */ /* 0x000fc6000001000d */
[----:B------:R-:W-:Y:S01]  /*0790*/  FFMA.FTZ R15, R26, R15, -0.24999669194221496582 ;  /* 0xbe7fff221a0f7423 */ /* 0x000fe2000001000f */
[----:B------:R-:W-:-:S03]  /*07a0*/  FFMA.FTZ R13, R24, R13, 0.13980610668659210205 ;  /* 0x3e0f2955180d7423 */ /* 0x000fc6000001000d */
[----:B------:R-:W-:Y:S01]  /*07b0*/  FFMA.FTZ R15, R26, R15, 0.33333182334899902344 ;  /* 0x3eaaaa781a0f7423 */ /* 0x000fe2000001000f */
[----:B------:R-:W-:Y:S01]  /*07c0*/  FFMA.FTZ R13, R24, R13, -0.16684235632419586182 ;  /* 0xbe2ad8b9180d7423 */ /* 0x000fe2000001000d */
[----:B------:R-:W-:Y:S02]  /*07d0*/  FSETP.GEU.AND P4, PT, R10, 1.175494350822287508e-38, PT ;  /* 0x008000000a00780b */ /* 0x000fe40003f8e000 */
[----:B------:R-:W-:Y:S01]  /*07e0*/  FFMA.FTZ R15, R26, R15, -0.5 ;  /* 0xbf0000001a0f7423 */ /* 0x000fe2000001000f */
[----:B------:R-:W-:Y:S01]  /*07f0*/  FFMA.FTZ R13, R24, R13, 0.20012299716472625732 ;  /* 0x3e4ced0b180d7423 */ /* 0x000fe2000001000d */
[----:B------:R-:W-:Y:S02]  /*0800*/  FSETP.GEU.AND P3, PT, R11, 1.175494350822287508e-38, PT ;  /* 0x008000000b00780b */ /* 0x000fe40003f6e000 */
[----:B------:R-:W-:Y:S01]  /*0810*/  FMUL R15, R26, R15 ;  /* 0x0000000f1a0f7220 */ /* 0x000fe20000400000 */
[----:B------:R-:W-:Y:S01]  /*0820*/  FFMA.FTZ R13, R24, R13, -0.24999669194221496582 ;  /* 0xbe7fff22180d7423 */ /* 0x000fe2000001000d */
[----:B------:R-:W-:-:S02]  /*0830*/  FADD R7, R7, -R12 ;  /* 0x8000000c07077221 */ /* 0x000fc40000000000 */
[----:B------:R-:W-:Y:S01]  /*0840*/  FFMA.FTZ R26, R26, R15, R26 ;  /* 0x0000000f1a1a7223 */ /* 0x000fe2000001001a */
[----:B------:R-:W-:Y:S01]  /*0850*/  FFMA.FTZ R15, R24, R13, 0.33333182334899902344 ;  /* 0x3eaaaa78180f7423 */ /* 0x000fe2000001000d */
[----:B------:R-:W-:Y:S02]  /*0860*/  I2FP.F32.S32 R13, R20 ;  /* 0x00000014000d7245 */ /* 0x000fe40000201400 */
[----:B------:R-:W-:Y:S02]  /*0870*/  FSEL R12, RZ, -23, P2 ;  /* 0xc1b80000ff0c7808 */ /* 0x000fe40001000000 */
[----:B------:R-:W-:Y:S01]  /*0880*/  ISETP.GE.U32.AND P6, PT, R8, 0x7f800000, PT ;  /* 0x7f8000000800780c */ /* 0x000fe20003fc6070 */
[----:B------:R-:W-:Y:S01]  /*0890*/  FFMA.FTZ R15, R24, R15, -0.5 ;  /* 0xbf000000180f7423 */ /* 0x000fe2000001000f */
[----:B------:R-:W-:Y:S01]  /*08a0*/  @!P4 FMUL R10, R10, 8388608 ;  /* 0x4b0000000a0ac820 */ /* 0x000fe20000400000 */
[----:B------:R-:W-:Y:S01]  /*08b0*/  FFMA.FTZ R13, R13, 1.1920928955078125e-07, R12 ;  /* 0x340000000d0d7823 */ /* 0x000fe2000001000c */
[----:B------:R-:W-:Y:S01]  /*08c0*/  @!P3 FMUL R11, R11, 8388608 ;  /* 0x4b0000000b0bb820 */ /* 0x000fe20000400000 */
[----:B------:R-:W-:-:S02]  /*08d0*/  FMUL R15, R24, R15 ;  /* 0x0000000f180f7220 */ /* 0x000fc40000400000 */
[----:B------:R-:W-:Y:S01]  /*08e0*/  FFMA.FTZ R20, R13, 0.69314718246459960938, R26 ;  /* 0x3f3172180d147823 */ /* 0x000fe2000001001a */
[----:B------:R-:W-:Y:S01]  /*08f0*/  IADD3 R13, R10, -0x3f2aaaab, RZ ;  /* 0xc0d555550a0d7810 */ /* 0x000fe20007ffe0ff */
[----:B------:R-:W-:Y:S01]  /*0900*/  FFMA.FTZ R12, R24, R15, R24 ;  /* 0x0000000f180c7223 */ /* 0x000fe20000010018 */
[----:B------:R-:W-:Y:S02]  /*0910*/  IADD3 R26, R11, -0x3f2aaaab, RZ ;  /* 0xc0d555550b1a7810 */ /* 0x000fe40007ffe0ff */
[----:B------:R-:W-:Y:S02]  /*0920*/  LOP3.LUT R13, R13, 0xff800000, RZ, 0xc0, !PT ;  /* 0xff8000000d0d7812 */ /* 0x000fe400078ec0ff */
[----:B------:R-:W-:Y:S02]  /*0930*/  @P6 MOV R15, 0x7f800000 ;  /* 0x7f800000000f6802 */ /* 0x000fe40000000f00 */
[----:B------:R-:W-:Y:S02]  /*0940*/  LOP3.LUT R26, R26, 0xff800000, RZ, 0xc0, !PT ;  /* 0xff8000001a1a7812 */ /* 0x000fe400078ec0ff */
[C---:B------:R-:W-:Y:S01]  /*0950*/  FSETP.NEU.AND P2, PT, R8.reuse, RZ, PT ;  /* 0x000000ff0800720b */ /* 0x040fe20003f4d000 */
[----:B------:R-:W-:Y:S01]  /*0960*/  @P6 FFMA.FTZ R20, R8, R15, +INF ;  /* 0x7f80000008146423 */ /* 0x000fe2000001000f */
[----:B------:R-:W-:-:S02]  /*0970*/  IADD3 R24, R10, -R13, RZ ;  /* 0x8000000d0a187210 */ /* 0x000fc40007ffe0ff */
[----:B------:R-:W-:-:S03]  /*0980*/  IADD3 R8, R11, -R26, RZ ;  /* 0x8000001a0b087210 */ /* 0x000fc60007ffe0ff */
[----:B------:R-:W-:Y:S02]  /*0990*/  FADD R24, R24, -1 ;  /* 0xbf80000018187421 */ /* 0x000fe40000000000 */
[----:B------:R-:W-:Y:S02]  /*09a0*/  FADD R8, R8, -1 ;  /* 0xbf80000008087421 */ /* 0x000fe40000000000 */
[-C--:B------:R-:W-:Y:S02]  /*09b0*/  FFMA.FTZ R25, R24, -R17.reuse, 0.14084610342979431152 ;  /* 0x3e1039f618197423 */ /* 0x080fe40000010811 */
[----:B------:R-:W-:Y:S02]  /*09c0*/  FFMA.FTZ R27, R8, -R17, 0.14084610342979431152 ;  /* 0x3e1039f6081b7423 */ /* 0x000fe40000010811 */
[----:B------:R-:W-:Y:S02]  /*09d0*/  FFMA.FTZ R25, R24, R25, -0.12148627638816833496 ;  /* 0xbdf8cdcc18197423 */ /* 0x000fe40000010019 */
[----:B------:R-:W-:-:S02]  /*09e0*/  FFMA.FTZ R27, R8, R27, -0.12148627638816833496 ;  /* 0xbdf8cdcc081b7423 */ /* 0x000fc4000001001b */
[----:B------:R-:W-:Y:S02]  /*09f0*/  FFMA.FTZ R25, R24, R25, 0.13980610668659210205 ;  /* 0x3e0f295518197423 */ /* 0x000fe40000010019 */
[----:B------:R-:W-:Y:S02]  /*0a00*/  FFMA.FTZ R27, R8, R27, 0.13980610668659210205 ;  /* 0x3e0f2955081b7423 */ /* 0x000fe4000001001b */
[----:B------:R-:W-:Y:S02]  /*0a10*/  FFMA.FTZ R25, R24, R25, -0.16684235632419586182 ;  /* 0xbe2ad8b918197423 */ /* 0x000fe40000010019 */
[----:B------:R-:W-:Y:S02]  /*0a20*/  FFMA.FTZ R27, R8, R27, -0.16684235632419586182 ;  /* 0xbe2ad8b9081b7423 */ /* 0x000fe4000001001b */
[----:B------:R-:W-:Y:S02]  /*0a30*/  FFMA.FTZ R25, R24, R25, 0.20012299716472625732 ;  /* 0x3e4ced0b18197423 */ /* 0x000fe40000010019 */
[----:B------:R-:W-:-:S02]  /*0a40*/  FFMA.FTZ R27, R8, R27, 0.20012299716472625732 ;  /* 0x3e4ced0b081b7423 */ /* 0x000fc4000001001b */
[----:B------:R-:W-:Y:S02]  /*0a50*/  FFMA.FTZ R25, R24, R25, -0.24999669194221496582 ;  /* 0xbe7fff2218197423 */ /* 0x000fe40000010019 */
[----:B------:R-:W-:Y:S02]  /*0a60*/  FFMA.FTZ R27, R8, R27, -0.24999669194221496582 ;  /* 0xbe7fff22081b7423 */ /* 0x000fe4000001001b */
[----:B------:R-:W-:Y:S02]  /*0a70*/  FFMA.FTZ R25, R24, R25, 0.33333182334899902344 ;  /* 0x3eaaaa7818197423 */ /* 0x000fe40000010019 */
[----:B------:R-:W-:Y:S01]  /*0a80*/  FFMA.FTZ R27, R8, R27, 0.33333182334899902344 ;  /* 0x3eaaaa78081b7423 */ /* 0x000fe2000001001b */
[----:B------:R-:W-:Y:S01]  /*0a90*/  I2FP.F32.S32 R14, R14 ;  /* 0x0000000e000e7245 */ /* 0x000fe20000201400 */
[----:B------:R-:W-:Y:S01]  /*0aa0*/  FFMA.FTZ R25, R24, R25, -0.5 ;  /* 0xbf00000018197423 */ /* 0x000fe20000010019 */
[----:B------:R-:W-:Y:S01]  /*0ab0*/  FSEL R15, RZ, -23, P5 ;  /* 0xc1b80000ff0f7808 */ /* 0x000fe20002800000 */
[----:B------:R-:W-:Y:S01]  /*0ac0*/  FFMA.FTZ R27, R8, R27, -0.5 ;  /* 0xbf000000081b7423 */ /* 0x000fe2000001001b */
[----:B------:R-:W-:Y:S01]  /*0ad0*/  ISETP.GE.U32.AND P5, PT, R9, 0x7f800000, PT ;  /* 0x7f8000000900780c */ /* 0x000fe20003fa6070 */
[----:B------:R-:W-:-:S02]  /*0ae0*/  FMUL R25, R24, R25 ;  /* 0x0000001918197220 */ /* 0x000fc40000400000 */
[----:B------:R-:W-:Y:S01]  /*0af0*/  FMUL R27, R8, R27 ;  /* 0x0000001b081b7220 */ /* 0x000fe20000400000 */
[----:B------:R-:W-:Y:S01]  /*0b00*/  FFMA.FTZ R15, R14, 1.1920928955078125e-07, R15 ;  /* 0x340000000e0f7823 */ /* 0x000fe2000001000f */
[----:B------:R-:W-:Y:S02]  /*0b10*/  FFMA.FTZ R24, R24, R25, R24 ;  /* 0x0000001918187223 */ /* 0x000fe40000010018 */
[----:B------:R-:W-:Y:S01]  /*0b20*/  FFMA.FTZ R25, R8, R27, R8 ;  /* 0x0000001b08197223 */ /* 0x000fe20000010008 */
[----:B------:R-:W-:Y:S01]  /*0b30*/  FFMA.FTZ R8, R15, 0.69314718246459960938, R12 ;  /* 0x3f3172180f087823 */ /* 0x000fe2000001000c */
[----:B------:R-:W-:Y:S02]  /*0b40*/  FSEL R12, RZ, -23, P4 ;  /* 0xc1b80000ff0c7808 */ /* 0x000fe40002000000 */
[----:B------:R-:W-:Y:S02]  /*0b50*/  I2FP.F32.S32 R13, R13 ;  /* 0x0000000d000d7245 */ /* 0x000fe40000201400 */
[----:B------:R-:W-:-:S03]  /*0b60*/  @P5 MOV R14, 0x7f800000 ;  /* 0x7f800000000e5802 */ /* 0x000fc60000000f00 */
[----:B------:R-:W-:Y:S01]  /*0b70*/  FFMA.FTZ R27, R13, 1.1920928955078125e-07, R12 ;  /* 0x340000000d1b7823 */ /* 0x000fe2000001000c */
[----:B------:R-:W-:Y:S01]  /*0b80*/  HFMA2.MMA R12, -RZ, RZ, 0, 0 ;  /* 0x00000000ff0c7435 */ /* 0x000fe200000001ff */
[----:B------:R-:W-:Y:S01]  /*0b90*/  @P5 FFMA.FTZ R8, R9, R14, +INF ;  /* 0x7f80000009085423 */ /* 0x000fe2000001000e */
[----:B------:R-:W-:Y:S02]  /*0ba0*/  MOV R13, RZ ;  /* 0x000000ff000d7202 */ /* 0x000fe40000000f00 */
[----:B------:R-:W-:-:S06]  /*0bb0*/  CS2R R14, SRZ ;  /* 0x00000000000e7805 */ /* 0x000fcc000001ff00 */
[----:B------:R0:W2:Y:S01]  /*0bc0*/  @!P0 LDG.E.EL.128 R12, desc[UR4][R22.64] ;  /* 0x00000004160c8981 */ /* 0x0000a2000c2e1d00 */
[----:B------:R-:W-:Y:S02]  /*0bd0*/  ISETP.GE.U32.AND P6, PT, R10, 0x7f800000, PT ;  /* 0x7f8000000a00780c */ /* 0x000fe40003fc6070 */
[----:B------:R-:W-:Y:S01]  /*0be0*/  FSETP.NEU.AND P4, PT, R9, RZ, PT ;  /* 0x000000ff0900720b */ /* 0x000fe20003f8d000 */
[----:B------:R-:W-:Y:S01]  /*0bf0*/  FFMA.FTZ R24, R27, 0.69314718246459960938, R24 ;  /* 0x3f3172181b187823 */ /* 0x000fe20000010018 */
[----:B------:R-:W-:-:S09]  /*0c00*/  I2FP.F32.S32 R27, R26 ;  /* 0x0000001a001b7245 */ /* 0x000fd20000201400 */
[----:B0-----:R-:W-:-:S05]  /*0c10*/  @P6 MOV R23, 0x7f800000 ;  /* 0x7f80000000176802 */ /* 0x001fca0000000f00 */
[----:B------:R-:W-:Y:S01]  /*0c20*/  @P6 FFMA.FTZ R24, R10, R23, +INF ;  /* 0x7f8000000a186423 */ /* 0x000fe20000010017 */
[----:B------:R-:W-:Y:S02]  /*0c30*/  FSEL R28, RZ, -23, P3 ;  /* 0xc1b80000ff1c7808 */ /* 0x000fe40001800000 */
[----:B------:R-:W-:Y:S02]  /*0c40*/  FSEL R22, R20, -INF , P2 ;  /* 0xff80000014167808 */ /* 0x000fe40001000000 */
[----:B------:R-:W-:Y:S02]  /*0c50*/  ISETP.GE.U32.AND P6, PT, R11, 0x7f800000, PT ;  /* 0x7f8000000b00780c */ /* 0x000fe40003fc6070 */
[----:B------:R-:W-:Y:S01]  /*0c60*/  FSETP.NEU.AND P2, PT, R10, RZ, PT ;  /* 0x000000ff0a00720b */ /* 0x000fe20003f4d000 */
[----:B------:R-:W-:-:S04]  /*0c70*/  FFMA.FTZ R28, R27, 1.1920928955078125e-07, R28 ;  /* 0x340000001b1c7823 */ /* 0x000fc8000001001c */
[----:B------:R-:W-:Y:S01]  /*0c80*/  FFMA.FTZ R25, R28, 0.69314718246459960938, R25 ;  /* 0x3f3172181c197823 */ /* 0x000fe20000010019 */
[----:B------:R-:W-:Y:S01]  /*0c90*/  FADD R16, R29, -R16 ;  /* 0x800000101d107221 */ /* 0x000fe20000000000 */
[----:B------:R-:W-:Y:S02]  /*0ca0*/  LEA R5, R5, R0, 0xc ;  /* 0x0000000005057211 */ /* 0x000fe400078e60ff */
[----:B--2---:R-:W-:-:S13]  /*0cb0*/  FSETP.GEU.AND P5, PT, R12, 1.175494350822287508e-38, PT ;  /* 0x008000000c00780b */ /* 0x004fda0003fae000 */
[----:B------:R-:W-:-:S05]  /*0cc0*/  @!P5 FMUL R12, R12, 8388608 ;  /* 0x4b0000000c0cd820 */ /* 0x000fca0000400000 */
[----:B------:R-:W-:-:S04]  /*0cd0*/  IADD3 R9, R12, -0x3f2aaaab, RZ ;  /* 0xc0d555550c097810 */ /* 0x000fc80007ffe0ff */
[----:B------:R-:W-:-:S04]  /*0ce0*/  LOP3.LUT R9, R9, 0xff800000, RZ, 0xc0, !PT ;  /* 0xff80000009097812 */ /* 0x000fc800078ec0ff */
[----:B------:R-:W-:-:S05]  /*0cf0*/  IADD3 R26, R12, -R9, RZ ;  /* 0x800000090c1a7210 */ /* 0x000fca0007ffe0ff */
[----:B------:R-:W-:-:S04]  /*0d00*/  FADD R26, R26, -1 ;  /* 0xbf8000001a1a7421 */ /* 0x000fc80000000000 */
[----:B------:R-:W-:-:S04]  /*0d10*/  FFMA.FTZ R23, R26, -R17, 0.14084610342979431152 ;  /* 0x3e1039f61a177423 */ /* 0x000fc80000010811 */
[----:B------:R-:W-:-:S04]  /*0d20*/  FFMA.FTZ R23, R26, R23, -0.12148627638816833496 ;  /* 0xbdf8cdcc1a177423 */ /* 0x000fc80000010017 */
[----:B------:R-:W-:-:S04]  /*0d30*/  FFMA.FTZ R23, R26, R23, 0.13980610668659210205 ;  /* 0x3e0f29551a177423 */ /* 0x000fc80000010017 */
[----:B------:R-:W-:Y:S01]  /*0d40*/  FFMA.FTZ R23, R26, R23, -0.16684235632419586182 ;  /* 0xbe2ad8b91a177423 */ /* 0x000fe20000010017 */
[----:B------:R-:W-:-:S03]  /*0d50*/  FSETP.GEU.AND P3, PT, R13, 1.175494350822287508e-38, PT ;  /* 0x008000000d00780b */ /* 0x000fc60003f6e000 */
[----:B------:R-:W-:-:S04]  /*0d60*/  FFMA.FTZ R23, R26, R23, 0.20012299716472625732 ;  /* 0x3e4ced0b1a177423 */ /* 0x000fc80000010017 */
[----:B------:R-:W-:-:S04]  /*0d70*/  FFMA.FTZ R23, R26, R23, -0.24999669194221496582 ;  /* 0xbe7fff221a177423 */ /* 0x000fc80000010017 */
[----:B------:R-:W-:-:S04]  /*0d80*/  FFMA.FTZ R23, R26, R23, 0.33333182334899902344 ;  /* 0x3eaaaa781a177423 */ /* 0x000fc80000010017 */
[----:B------:R-:W-:Y:S01]  /*0d90*/  FFMA.FTZ R23, R26, R23, -0.5 ;  /* 0xbf0000001a177423 */ /* 0x000fe20000010017 */
[----:B------:R-:W-:-:S03]  /*0da0*/  @!P3 FMUL R13, R13, 8388608 ;  /* 0x4b0000000d0db820 */ /* 0x000fc60000400000 */
[----:B------:R-:W-:Y:S01]  /*0db0*/  FMUL R23, R26, R23 ;  /* 0x000000171a177220 */ /* 0x000fe20000400000 */
[----:B------:R-:W-:-:S03]  /*0dc0*/  FSEL R10, RZ, -23, P5 ;  /* 0xc1b80000ff0a7808 */ /* 0x000fc60002800000 */
[----:B------:R-:W-:Y:S01]  /*0dd0*/  FFMA.FTZ R20, R26, R23, R26 ;  /* 0x000000171a147223 */ /* 0x000fe2000001001a */
[----:B------:R-:W-:Y:S02]  /*0de0*/  IADD3 R26, R13, -0x3f2aaaab, RZ ;  /* 0xc0d555550d1a7810 */ /* 0x000fe40007ffe0ff */
[----:B------:R-:W-:Y:S02]  /*0df0*/  I2FP.F32.S32 R9, R9 ;  /* 0x0000000900097245 */ /* 0x000fe40000201400 */
[----:B------:R-:W-:Y:S02]  /*0e00*/  FSEL R23, R8, -INF , P4 ;  /* 0xff80000008177808 */ /* 0x000fe40002000000 */
[----:B------:R-:W-:Y:S01]  /*0e10*/  LOP3.LUT R8, R26, 0xff800000, RZ, 0xc0, !PT ;  /* 0xff8000001a087812 */ /* 0x000fe200078ec0ff */
[----:B------:R-:W-:Y:S01]  /*0e20*/  FFMA.FTZ R9, R9, 1.1920928955078125e-07, R10 ;  /* 0x3400000009097823 */ /* 0x000fe2000001000a */
[----:B------:R-:W-:Y:S02]  /*0e30*/  ISETP.GE.U32.AND P4, PT, R12, 0x7f800000, PT ;  /* 0x7f8000000c00780c */ /* 0x000fe40003f86070 */
[----:B------:R-:W-:-:S02]  /*0e40*/  IADD3 R10, R13, -R8, RZ ;  /* 0x800000080d0a7210 */ /* 0x000fc40007ffe0ff */
[----:B------:R-:W-:-:S03]  /*0e50*/  @P6 MOV R26, 0x7f800000 ;  /* 0x7f800000001a6802 */ /* 0x000fc60000000f00 */
[----:B------:R-:W-:Y:S01]  /*0e60*/  FADD R10, R10, -1 ;  /* 0xbf8000000a0a7421 */ /* 0x000fe20000000000 */
[----:B------:R-:W-:Y:S01]  /*0e70*/  FFMA.FTZ R20, R9, 0.69314718246459960938, R20 ;  /* 0x3f31721809147823 */ /* 0x000fe20000010014 */
[C---:B------:R-:W-:Y:S01]  /*0e80*/  @P6 FFMA.FTZ R25, R11.reuse, R26, +INF ;  /* 0x7f8000000b196423 */ /* 0x040fe2000001001a */
[----:B------:R-:W-:Y:S01]  /*0e90*/  FSETP.NEU.AND P6, PT, R11, RZ, PT ;  /* 0x000000ff0b00720b */ /* 0x000fe20003fcd000 */
[C---:B------:R-:W-:Y:S02]  /*0ea0*/  FFMA.FTZ R9, R10.reuse, -R17, 0.14084610342979431152 ;  /* 0x3e1039f60a097423 */ /* 0x040fe40000010811 */
[----:B------:R-:W-:Y:S02]  /*0eb0*/  @P4 MOV R11, 0x7f800000 ;  /* 0x7f800000000b4802 */ /* 0x000fe40000000f00 */
[----:B------:R-:W-:-:S03]  /*0ec0*/  FFMA.FTZ R9, R10, R9, -0.12148627638816833496 ;  /* 0xbdf8cdcc0a097423 */ /* 0x000fc60000010009 */
[----:B------:R-:W-:Y:S01]  /*0ed0*/  @P4 FFMA.FTZ R20, R12, R11, +INF ;  /* 0x7f8000000c144423 */ /* 0x000fe2000001000b */
[----:B------:R-:W-:Y:S01]  /*0ee0*/  FFMA.FTZ R11, R10, R9, 0.13980610668659210205 ;  /* 0x3e0f29550a0b7423 */ /* 0x000fe20000010009 */
[----:B------:R-:W-:-:S03]  /*0ef0*/  FSETP.GEU.AND P5, PT, R14, 1.175494350822287508e-38, PT ;  /* 0x008000000e00780b */ /* 0x000fc60003fae000 */
[----:B------:R-:W-:-:S04]  /*0f00*/  FFMA.FTZ R11, R10, R11, -0.16684235632419586182 ;  /* 0xbe2ad8b90a0b7423 */ /* 0x000fc8000001000b */
[----:B------:R-:W-:-:S04]  /*0f10*/  FFMA.FTZ R11, R10, R11, 0.20012299716472625732 ;  /* 0x3e4ced0b0a0b7423 */ /* 0x000fc8000001000b */
[----:B------:R-:W-:Y:S02]  /*0f20*/  FFMA.FTZ R11, R10, R11, -0.24999669194221496582 ;  /* 0xbe7fff220a0b7423 */ /* 0x000fe4000001000b */
[----:B------:R-:W-:Y:S02]  /*0f30*/  @!P5 FMUL R14, R14, 8388608 ;  /* 0x4b0000000e0ed820 */ /* 0x000fe40000400000 */
[----:B------:R-:W-:-:S04]  /*0f40*/  FFMA.FTZ R11, R10, R11, 0.33333182334899902344 ;  /* 0x3eaaaa780a0b7423 */ /* 0x000fc8000001000b */
[----:B------:R-:W-:Y:S01]  /*0f50*/  FFMA.FTZ R11, R10, R11, -0.5 ;  /* 0xbf0000000a0b7423 */ /* 0x000fe2000001000b */
[----:B------:R-:W-:-:S03]  /*0f60*/  IADD3 R26, R14, -0x3f2aaaab, RZ ;  /* 0xc0d555550e1a7810 */ /* 0x000fc60007ffe0ff */
[----:B------:R-:W-:Y:S01]  /*0f70*/  FMUL R11, R10, R11 ;  /* 0x0000000b0a0b7220 */ /* 0x000fe20000400000 */
[----:B------:R-:W-:-:S03]  /*0f80*/  LOP3.LUT R9, R26, 0xff800000, RZ, 0xc0, !PT ;  /* 0xff8000001a097812 */ /* 0x000fc600078ec0ff */
[----:B------:R-:W-:Y:S01]  /*0f90*/  FFMA.FTZ R10, R10, R11, R10 ;  /* 0x0000000b0a0a7223 */ /* 0x000fe2000001000a */
[----:B------:R-:W-:Y:S02]  /*0fa0*/  FSEL R11, RZ, -23, P3 ;  /* 0xc1b80000ff0b7808 */ /* 0x000fe40001800000 */
[----:B------:R-:W-:Y:S02]  /*0fb0*/  FSETP.NEU.AND P4, PT, R12, RZ, PT ;  /* 0x000000ff0c00720b */ /* 0x000fe40003f8d000 */
[----:B------:R-:W-:Y:S02]  /*0fc0*/  FSETP.GEU.AND P3, PT, R15, 1.175494350822287508e-38, PT ;  /* 0x008000000f00780b */ /* 0x000fe40003f6e000 */
[----:B------:R-:W-:-:S05]  /*0fd0*/  IADD3 R12, R14, -R9, RZ ;  /* 0x800000090e0c7210 */ /* 0x000fca0007ffe0ff */
[----:B------:R-:W-:-:S04]  /*0fe0*/  FADD R12, R12, -1 ;  /* 0xbf8000000c0c7421 */ /* 0x000fc80000000000 */
[C---:B------:R-:W-:Y:S02]  /*0ff0*/  FFMA.FTZ R27, R12.reuse, -R17, 0.14084610342979431152 ;  /* 0x3e1039f60c1b7423 */ /* 0x040fe40000010811 */
[----:B------:R-:W-:Y:S02]  /*1000*/  @!P3 FMUL R15, R15, 8388608 ;  /* 0x4b0000000f0fb820 */ /* 0x000fe40000400000 */
[C---:B------:R-:W-:Y:S01]  /*1010*/  FFMA.FTZ R27, R12.reuse, R27, -0.12148627638816833496 ;  /* 0xbdf8cdcc0c1b7423 */ /* 0x040fe2000001001b */
[----:B------:R-:W-:Y:S02]  /*1020*/  I2FP.F32.S32 R8, R8 ;  /* 0x0000000800087245 */ /* 0x000fe40000201400 */
[----:B------:R-:W-:Y:S01]  /*1030*/  IADD3 R26, R15, -0x3f2aaaab, RZ ;  /* 0xc0d555550f1a7810 */ /* 0x000fe20007ffe0ff */
[----:B------:R-:W-:-:S03]  /*1040*/  FFMA.FTZ R27, R12, R27, 0.13980610668659210205 ;  /* 0x3e0f29550c1b7423 */ /* 0x000fc6000001001b */
[----:B------:R-:W-:Y:S01]  /*1050*/  LOP3.LUT R26, R26, 0xff800000, RZ, 0xc0, !PT ;  /* 0xff8000001a1a7812 */ /* 0x000fe200078ec0ff */
[----:B------:R-:W-:Y:S01]  /*1060*/  FFMA.FTZ R27, R12, R27, -0.16684235632419586182 ;  /* 0xbe2ad8b90c1b7423 */ /* 0x000fe2000001001b */
[----:B------:R-:W-:Y:S02]  /*1070*/  FFMA.FTZ R11, R8, 1.1920928955078125e-07, R11 ;  /* 0x34000000080b7823 */ /* 0x000fe4000001000b */
[----:B------:R-:W-:Y:S01]  /*1080*/  IADD3 R8, R15, -R26, RZ ;  /* 0x8000001a0f087210 */ /* 0x000fe20007ffe0ff */
[----:B------:R-:W-:-:S04]  /*1090*/  FFMA.FTZ R27, R12, R27, 0.20012299716472625732 ;  /* 0x3e4ced0b0c1b7423 */ /* 0x000fc8000001001b */
[----:B------:R-:W-:Y:S01]  /*10a0*/  FFMA.FTZ R27, R12, R27, -0.24999669194221496582 ;  /* 0xbe7fff220c1b7423 */ /* 0x000fe2000001001b */
[----:B------:R-:W-:-:S03]  /*10b0*/  FADD R8, R8, -1 ;  /* 0xbf80000008087421 */ /* 0x000fc60000000000 */
[----:B------:R-:W-:Y:S01]  /*10c0*/  FFMA.FTZ R27, R12, R27, 0.33333182334899902344 ;  /* 0x3eaaaa780c1b7423 */ /* 0x000fe2000001001b */
[----:B------:R-:W-:-:S03]  /*10d0*/  FFMA.FTZ R17, R8, -R17, 0.14084610342979431152 ;  /* 0x3e1039f608117423 */ /* 0x000fc60000010811 */
[----:B------:R-:W-:Y:S01]  /*10e0*/  FFMA.FTZ R27, R12, R27, -0.5 ;  /* 0xbf0000000c1b7423 */ /* 0x000fe2000001001b */
[----:B------:R-:W-:-:S03]  /*10f0*/  FFMA.FTZ R17, R8, R17, -0.12148627638816833496 ;  /* 0xbdf8cdcc08117423 */ /* 0x000fc60000010011 */
[----:B------:R-:W-:Y:S01]  /*1100*/  FMUL R27, R12, R27 ;  /* 0x0000001b0c1b7220 */ /* 0x000fe20000400000 */
[----:B------:R-:W-:-:S03]  /*1110*/  FFMA.FTZ R17, R8, R17, 0.13980610668659210205 ;  /* 0x3e0f295508117423 */ /* 0x000fc60000010011 */
[----:B------:R-:W-:Y:S01]  /*1120*/  FFMA.FTZ R12, R12, R27, R12 ;  /* 0x0000001b0c0c7223 */ /* 0x000fe2000001000c */
[----:B------:R-:W-:Y:S01]  /*1130*/  FFMA.FTZ R27, R8, R17, -0.16684235632419586182 ;  /* 0xbe2ad8b9081b7423 */ /* 0x000fe20000010011 */
[----:B------:R-:W-:-:S03]  /*1140*/  FFMA.FTZ R17, R11, 0.69314718246459960938, R10 ;  /* 0x3f3172180b117823 */ /* 0x000fc6000001000a */
[----:B------:R-:W-:Y:S01]  /*1150*/  FFMA.FTZ R27, R8, R27, 0.20012299716472625732 ;  /* 0x3e4ced0b081b7423 */ /* 0x000fe2000001001b */
[----:B------:R-:W-:-:S03]  /*1160*/  FSEL R29, RZ, -23, P5 ;  /* 0xc1b80000ff1d7808 */ /* 0x000fc60002800000 */
[----:B------:R-:W-:Y:S01]  /*1170*/  FFMA.FTZ R11, R8, R27, -0.24999669194221496582 ;  /* 0xbe7fff22080b7423 */ /* 0x000fe2000001001b */
[----:B------:R-:W-:-:S03]  /*1180*/  ISETP.GE.U32.AND P5, PT, R13, 0x7f800000, PT ;  /* 0x7f8000000d00780c */ /* 0x000fc60003fa6070 */
[C---:B------:R-:W-:Y:S01]  /*1190*/  FFMA.FTZ R11, R8.reuse, R11, 0.33333182334899902344 ;  /* 0x3eaaaa78080b7423 */ /* 0x040fe2000001000b */
[----:B------:R-:W-:Y:S02]  /*11a0*/  LEA R27, R3, R0, 0xc ;  /* 0x00000000031b7211 */ /* 0x000fe400078e60ff */
[----:B------:R-:W-:Y:S01]  /*11b0*/  I2FP.F32.S32 R0, R9 ;  /* 0x0000000900007245 */ /* 0x000fe20000201400 */
[----:B------:R-:W-:-:S04]  /*11c0*/  FFMA.FTZ R11, R8, R11, -0.5 ;  /* 0xbf000000080b7423 */ /* 0x000fc8000001000b */
[----:B------:R-:W-:Y:S01]  /*11d0*/  FMUL R3, R8, R11 ;  /* 0x0000000b08037220 */ /* 0x000fe20000400000 */
[----:B------:R-:W-:Y:S01]  /*11e0*/  FFMA.FTZ R29, R0, 1.1920928955078125e-07, R29 ;  /* 0x34000000001d7823 */ /* 0x000fe2000001001d */
[----:B------:R-:W-:Y:S02]  /*11f0*/  @P5 MOV R0, 0x7f800000 ;  /* 0x7f80000000005802 */ /* 0x000fe40000000f00 */
[----:B------:R-:W-:Y:S02]  /*1200*/  FFMA.FTZ R3, R8, R3, R8 ;  /* 0x0000000308037223 */ /* 0x000fe40000010008 */
[----:B------:R-:W0:Y:S01]  /*1210*/  LDC.64 R8, c[0x0][0x230] ;  /* 0x00008c00ff087b82 */ /* 0x000e220000000a00 */
[----:B------:R-:W-:Y:S01]  /*1220*/  @P5 FFMA.FTZ R17, R13, R0, +INF ;  /* 0x7f8000000d115423 */ /* 0x000fe20000010000 */
[----:B------:R-:W-:Y:S02]  /*1230*/  FSEL R10, R24, -INF , P2 ;  /* 0xff800000180a7808 */ /* 0x000fe40001000000 */
[----:B------:R-:W-:-:S02]  /*1240*/  ISETP.GE.U32.AND P5, PT, R14, 0x7f800000, PT ;  /* 0x7f8000000e00780c */ /* 0x000fc40003fa6070 */
[----:B------:R-:W-:Y:S02]  /*1250*/  ISETP.GE.U32.AND P2, PT, R15, 0x7f800000, PT ;  /* 0x7f8000000f00780c */ /* 0x000fe40003f46070 */
[----:B------:R-:W-:Y:S02]  /*1260*/  I2FP.F32.S32 R11, R26 ;  /* 0x0000001a000b7245 */ /* 0x000fe40000201400 */
[----:B------:R-:W-:-:S05]  /*1270*/  FSEL R0, RZ, -23, P3 ;  /* 0xc1b80000ff007808 */ /* 0x000fca0001800000 */
[----:B------:R-:W-:Y:S01]  /*1280*/  FFMA.FTZ R24, R11, 1.1920928955078125e-07, R0 ;  /* 0x340000000b187823 */ /* 0x000fe20000010000 */
[----:B------:R-:W-:Y:S01]  /*1290*/  FSEL R11, R25, -INF , P6 ;  /* 0xff800000190b7808 */ /* 0x000fe20003000000 */
[----:B------:R-:W-:Y:S01]  /*12a0*/  FFMA.FTZ R0, R29, 0.69314718246459960938, R12 ;  /* 0x3f3172181d007823 */ /* 0x000fe2000001000c */
[----:B------:R-:W-:Y:S02]  /*12b0*/  FSETP.NEU.AND P6, PT, R13, RZ, PT ;  /* 0x000000ff0d00720b */ /* 0x000fe40003fcd000 */
[----:B------:R-:W-:Y:S02]  /*12c0*/  @P5 MOV R13, 0x7f800000 ;  /* 0x7f800000000d5802 */ /* 0x000fe40000000f00 */
[----:B------:R-:W-:Y:S01]  /*12d0*/  @P2 MOV R12, 0x7f800000 ;  /* 0x7f800000000c2802 */ /* 0x000fe20000000f00 */
[----:B------:R-:W-:Y:S01]  /*12e0*/  FFMA.FTZ R3, R24, 0.69314718246459960938, R3 ;  /* 0x3f31721818037823 */ /* 0x000fe20000010003 */
[C---:B------:R-:W-:Y:S01]  /*12f0*/  FSETP.NEU.AND P3, PT, R14.reuse, RZ, PT ;  /* 0x000000ff0e00720b */ /* 0x040fe20003f6d000 */
[----:B------:R-:W-:Y:S01]  /*1300*/  @P5 FFMA.FTZ R0, R14, R13, +INF ;  /* 0x7f8000000e005423 */ /* 0x000fe2000001000d */
[C---:B------:R-:W-:Y:S01]  /*1310*/  FSETP.NEU.AND P5, PT, R15.reuse, RZ, PT ;  /* 0x000000ff0f00720b */ /* 0x040fe20003fad000 */
[----:B------:R-:W-:Y:S01]  /*1320*/  @P2 FFMA.FTZ R3, R15, R12, +INF ;  /* 0x7f8000000f032423 */ /* 0x000fe2000001000c */
[----:B0-----:R-:W-:-:S04]  /*1330*/  IMAD.WIDE R12, R27, 0x4, R8 ;  /* 0x000000041b0c7825 */ /* 0x001fc800078e0208 */
[----:B------:R-:W-:Y:S01]  /*1340*/  FADD R10, -R10, R21 ;  /* 0x000000150a0a7221 */ /* 0x000fe20000000100 */
[----:B------:R-:W-:Y:S01]  /*1350*/  FADD R11, -R11, R2 ;  /* 0x000000020b0b7221 */ /* 0x000fe20000000100 */
[----:B------:R-:W-:-:S04]  /*1360*/  IMAD.WIDE R14, R5, 0x4, R8 ;  /* 0x00000004050e7825 */ /* 0x000fc800078e0208 */
[----:B------:R-:W-:Y:S01]  /*1370*/  FADD R8, -R22, R7 ;  /* 0x0000000716087221 */ /* 0x000fe20000000100 */
[----:B------:R-:W-:Y:S01]  /*1380*/  FADD R9, -R23, R4 ;  /* 0x0000000417097221 */ /* 0x000fe20000000100 */
[----:B------:R-:W-:Y:S02]  /*1390*/  FSEL R5, R0, -INF , P3 ;  /* 0xff80000000057808 */ /* 0x000fe40001800000 */
[----:B------:R-:W-:Y:S02]  /*13a0*/  FSEL R7, R20, -INF , P4 ;  /* 0xff80000014077808 */ /* 0x000fe40002000000 */
[----:B------:R-:W-:Y:S02]  /*13b0*/  FSEL R17, R17, -INF , P6 ;  /* 0xff80000011117808 */ /* 0x000fe40003000000 */
[----:B------:R-:W-:Y:S01]  /*13c0*/  FSEL R0, R3, -INF , P5 ;  /* 0xff80000003007808 */ /* 0x000fe20002800000 */
[----:B------:R0:W-:Y:S01]  /*13d0*/  @!P1 STG.E.128 desc[UR4][R12.64], R8 ;  /* 0x000000080c009986 */ /* 0x0001e2000c101d04 */
[----:B------:R-:W-:Y:S01]  /*13e0*/  FADD R16, -R7, R16 ;  /* 0x0000001007107221 */ /* 0x000fe20000000100 */
[----:B------:R-:W-:Y:S01]  /*13f0*/  FADD R17, -R17, R6 ;  /* 0x0000000611117221 */ /* 0x000fe20000000100 */
[----:B------:R-:W-:Y:S01]  /*1400*/  FADD R18, -R5, R18 ;  /* 0x0000001205127221 */ /* 0x000fe20000000100 */
[----:B------:R-:W-:Y:S01]  /*1410*/  FADD R19, R19, -R0 ;  /* 0x8000000013137221 */ /* 0x000fe20000000000 */
[----:B0-----:R-:W-:Y:S06]  /*1420*/  @P0 EXIT ;  /* 0x000000000000094d */ /* 0x001fec0003800000 */
[----:B------:R-:W-:Y:S01]  /*1430*/  STG.E.128 desc[UR4][R14.64], R16 ;  /* 0x000000100e007986 */ /* 0x000fe2000c101d04 */
[----:B------:R-:W-:Y:S05]  /*1440*/  EXIT ;  /* 0x000000000000794d */ /* 0x000fea0003800000 */
.L_x_0:
[----:B------:R-:W-:-:S00]  /*1450*/  BRA `(.L_x_0) ;  /* 0xfffffffc00fc7947 */ /* 0x000fc0000383ffff */
[----:B------:R-:W-:-:S00]  /*1460*/  NOP ;  /* 0x0000000000007918 */ /* 0x000fc00000000000 */
        /* <DEDUP_REMOVED lines=9> */
.L_x_1:


//--------------------- .nv.global.init           --------------------------
	.section	.nv.global.init,"aw",@progbits
.nv.global.init:
	.type		_$_str,@object
	.size		_$_str,(.L_0 - _$_str)
_$_str:
        /*0000*/ 	.byte	0x5f, 0x5f, 0x43, 0x55, 0x44, 0x41, 0x5f, 0x46, 0x54, 0x5a, 0x00
.L_0:


//--------------------- .nv.constant0.triton_poi_fused__log_softmax_convolution_38 --------------------------
	.section	.nv.constant0.triton_poi_fused__log_softmax_convolution_38,"a",@progbits
	.sectionflags	@""
	.align	4
.nv.constant0.triton_poi_fused__log_softmax_convolution_38:
	.zero		576
